	.headerflags	@"EF_CUDA_TEXMODE_UNIFIED EF_CUDA_64BIT_ADDRESS EF_CUDA_ACCELERATORS EF_CUDA_SM90 EF_CUDA_VIRTUAL_SM(EF_CUDA_SM90)"
	.elftype	@"ET_EXEC"


//--------------------- .nv.info                  --------------------------
	.section	.nv.info,"",@"SHT_CUDA_INFO"
	.align	4


	//----- nvinfo : EIATTR_REGCOUNT
	.align		4
        /*0000*/ 	.byte	0x04, 0x2f
        /*0002*/ 	.short	(.L_1 - .L_0)
	.align		4
.L_0:
        /*0004*/ 	.word	index@(triton_poi_fused_add_12)
        /*0008*/ 	.word	0x0000000e


	//----- nvinfo : EIATTR_MIN_STACK_SIZE
	.align		4
.L_1:
        /*000c*/ 	.byte	0x04, 0x12
        /*000e*/ 	.short	(.L_3 - .L_2)
	.align		4
.L_2:
        /*0010*/ 	.word	index@(triton_poi_fused_add_12)
        /*0014*/ 	.word	0x00000000


	//----- nvinfo : EIATTR_FRAME_SIZE
	.align		4
.L_3:
        /*0018*/ 	.byte	0x04, 0x11
        /*001a*/ 	.short	(.L_5 - .L_4)
	.align		4
.L_4:
        /*001c*/ 	.word	index@(triton_poi_fused_add_12)
        /*0020*/ 	.word	0x00000000


	//----- nvinfo : EIATTR_MIN_STACK_SIZE
	.align		4
.L_5:
        /*0024*/ 	.byte	0x04, 0x12
        /*0026*/ 	.short	(.L_7 - .L_6)
	.align		4
.L_6:
        /*0028*/ 	.word	index@(triton_poi_fused_add_12)
        /*002c*/ 	.word	0x00000000
.L_7:


//--------------------- .nv.info.triton_poi_fused_add_12 --------------------------
	.section	.nv.info.triton_poi_fused_add_12,"",@"SHT_CUDA_INFO"
	.sectionflags	@""
	.align	4


	//----- nvinfo : EIATTR_CUDA_API_VERSION
	.align		4
        /*0000*/ 	.byte	0x04, 0x37
        /*0002*/ 	.short	(.L_9 - .L_8)
.L_8:
        /*0004*/ 	.word	0x0000007c


	//----- nvinfo : EIATTR_KPARAM_INFO
	.align		4
.L_9:
        /*0008*/ 	.byte	0x04, 0x17
        /*000a*/ 	.short	(.L_11 - .L_10)
.L_10:
        /*000c*/ 	.word	0x00000000
        /*0010*/ 	.short	0x0003
        /*0012*/ 	.short	0x0018
        /*0014*/ 	.byte	0x00, 0xf0, 0x11, 0x00


	//----- nvinfo : EIATTR_KPARAM_INFO
	.align		4
.L_11:
        /*0018*/ 	.byte	0x04, 0x17
        /*001a*/ 	.short	(.L_13 - .L_12)
.L_12:
        /*001c*/ 	.word	0x00000000
        /*0020*/ 	.short	0x0002
        /*0022*/ 	.short	0x0010
        /*0024*/ 	.byte	0x00, 0xf4, 0x21, 0x00


	//----- nvinfo : EIATTR_KPARAM_INFO
	.align		4
.L_13:
        /*0028*/ 	.byte	0x04, 0x17
        /*002a*/ 	.short	(.L_15 - .L_14)
.L_14:
        /*002c*/ 	.word	0x00000000
        /*0030*/ 	.short	0x0001
        /*0032*/ 	.short	0x0008
        /*0034*/ 	.byte	0x00, 0xf4, 0x21, 0x00


	//----- nvinfo : EIATTR_KPARAM_INFO
	.align		4
.L_15:
        /*0038*/ 	.byte	0x04, 0x17
        /*003a*/ 	.short	(.L_17 - .L_16)
.L_16:
        /*003c*/ 	.word	0x00000000
        /*0040*/ 	.short	0x0000
        /*0042*/ 	.short	0x0000
        /*0044*/ 	.byte	0x00, 0xf4, 0x21, 0x00


	//----- nvinfo : EIATTR_SPARSE_MMA_MASK
	.align		4
.L_17:
        /*0048*/ 	.byte	0x03, 0x50
        /*004a*/ 	.short	0x0000


	//----- nvinfo : EIATTR_MAXREG_COUNT
	.align		4
        /*004c*/ 	.byte	0x03, 0x1b
        /*004e*/ 	.short	0x00ff


	//----- nvinfo : EIATTR_EXIT_INSTR_OFFSETS
	.align		4
        /*0050*/ 	.byte	0x04, 0x1c
        /*0052*/ 	.short	(.L_19 - .L_18)


	//   ....[0]....
.L_18:
        /*0054*/ 	.word	0x000001a0


	//   ....[1]....
        /*0058*/ 	.word	0x000001c0


	//----- nvinfo : EIATTR_REQNTID
	.align		4
.L_19:
        /*005c*/ 	.byte	0x04, 0x10
        /*005e*/ 	.short	(.L_21 - .L_20)
.L_20:
        /*0060*/ 	.word	0x00000080
        /*0064*/ 	.word	0x00000001
        /*0068*/ 	.word	0x00000001


	//----- nvinfo : EIATTR_CBANK_PARAM_SIZE
	.align		4
.L_21:
        /*006c*/ 	.byte	0x03, 0x19
        /*006e*/ 	.short	0x001c


	//----- nvinfo : EIATTR_PARAM_CBANK
	.align		4
        /*0070*/ 	.byte	0x04, 0x0a
        /*0072*/ 	.short	(.L_23 - .L_22)
	.align		4
.L_22:
        /*0074*/ 	.word	index@(.nv.constant0.triton_poi_fused_add_12)
        /*0078*/ 	.short	0x0210
        /*007a*/ 	.short	0x001c


	//----- nvinfo : EIATTR_SW_WAR
	.align		4
.L_23:
        /*007c*/ 	.byte	0x04, 0x36
        /*007e*/ 	.short	(.L_25 - .L_24)
.L_24:
        /*0080*/ 	.word	0x00000008
.L_25:


//--------------------- .nv.callgraph             --------------------------
	.section	.nv.callgraph,"",@"SHT_CUDA_CALLGRAPH"
	.align	4
	.sectionentsize	8
	.align		4
        /*0000*/ 	.word	0x00000000
	.align		4
        /*0004*/ 	.word	0xffffffff
	.align		4
        /*0008*/ 	.word	0x00000000
	.align		4
        /*000c*/ 	.word	0xfffffffe
	.align		4
        /*0010*/ 	.word	0x00000000
	.align		4
        /*0014*/ 	.word	0xfffffffd
	.align		4
        /*0018*/ 	.word	0x00000000
	.align		4
        /*001c*/ 	.word	0xfffffffc


//--------------------- .text.triton_poi_fused_add_12 --------------------------
	.section	.text.triton_poi_fused_add_12,"ax",@progbits
	.align	128
        .global         triton_poi_fused_add_12
        .type           triton_poi_fused_add_12,@function
        .size           triton_poi_fused_add_12,(.L_x_1 - triton_poi_fused_add_12)
        .other          triton_poi_fused_add_12,@"STO_CUDA_ENTRY STV_DEFAULT"
triton_poi_fused_add_12:
.text.triton_poi_fused_add_12:
[----:B------:R-:W0:Y:S02]  /*0000*/  LDC R1, c[0x0][0x28] ;  /* 0x00000a00ff017b82 */ /* 0x000e240000000800 */
[----:B------:R-:W1:Y:S01]  /*0010*/  S2R R0, SR_TID.X ;  /* 0x0000000000007919 */ /* 0x000e620000002100 */
[----:B------:R-:W2:Y:S01]  /*0020*/  LDC.64 R6, c[0x0][0x220] ;  /* 0x00008800ff067b82 */ /* 0x000ea20000000a00 */
[----:B------:R-:W-:Y:S01]  /*0030*/  ULDC.64 UR4, c[0x0][0x208] ;  /* 0x0000820000047ab9 */ /* 0x000fe20000000a00 */
[----:B------:R-:W3:Y:S06]  /*0040*/  S2R R9, SR_CTAID.X ;  /* 0x0000000000097919 */ /* 0x000eec0000002500 */
[----:B------:R-:W4:Y:S08]  /*0050*/  LDC.64 R4, c[0x0][0x210] ;  /* 0x00008400ff047b82 */ /* 0x000f300000000a00 */
[----:B------:R-:W5:Y:S01]  /*0060*/  LDC.64 R2, c[0x0][0x218] ;  /* 0x00008600ff027b82 */ /* 0x000f620000000a00 */
[----:B-1----:R-:W-:-:S02]  /*0070*/  LOP3.LUT R0, R0, 0x7f, RZ, 0xc0, !PT ;  /* 0x0000007f00007812 */ /* 0x002fc400078ec0ff */
[----:B---3--:R-:W-:-:S03]  /*0080*/  SHF.R.S32.HI R8, RZ, 0x18, R9 ;  /* 0x00000018ff087819 */ /* 0x008fc60000011409 */
[----:B------:R-:W-:Y:S01]  /*0090*/  IMAD R9, R9, 0x80, R0 ;  /* 0x0000008009097824 */ /* 0x000fe200078e0200 */
[----:B------:R-:W-:Y:S01]  /*00a0*/  SGXT R0, R8, 0x1 ;  /* 0x000000010800781a */ /* 0x000fe20000000200 */
[----:B------:R-:W-:-:S03]  /*00b0*/  HFMA2.MMA R8, -RZ, RZ, 0, 0 ;  /* 0x00000000ff087435 */ /* 0x000fc600000001ff */
[C---:B------:R-:W-:Y:S01]  /*00c0*/  ISETP.GE.AND P0, PT, R9.reuse, 0x100, PT ;  /* 0x000001000900780c */ /* 0x040fe20003f06270 */
[----:B----4-:R-:W-:Y:S01]  /*00d0*/  IMAD.WIDE R4, R9, 0x4, R4 ;  /* 0x0000000409047825 */ /* 0x010fe200078e0204 */
[----:B------:R-:W-:-:S04]  /*00e0*/  LEA.HI R0, R0, R9, RZ, 0x2 ;  /* 0x0000000900007211 */ /* 0x000fc800078f10ff */
[----:B------:R-:W-:-:S04]  /*00f0*/  LOP3.LUT R0, R0, 0xfffffffc, RZ, 0xc0, !PT ;  /* 0xfffffffc00007812 */ /* 0x000fc800078ec0ff */
[----:B------:R-:W-:Y:S01]  /*0100*/  IADD3 R11, R9, -R0, RZ ;  /* 0x80000000090b7210 */ /* 0x000fe20007ffe0ff */
[----:B-----5:R-:W-:Y:S02]  /*0110*/  IMAD.WIDE R2, R9, 0x4, R2 ;  /* 0x0000000409027825 */ /* 0x020fe400078e0202 */
[----:B------:R-:W3:Y:S02]  /*0120*/  @!P0 LDG.E R8, desc[UR4][R4.64] ;  /* 0x0000000404088981 */ /* 0x000ee4000c1e1900 */
[----:B--2---:R-:W-:-:S04]  /*0130*/  IMAD.WIDE R6, R11, 0x4, R6 ;  /* 0x000000040b067825 */ /* 0x004fc800078e0206 */
[----:B------:R-:W-:Y:S02]  /*0140*/  IMAD.MOV.U32 R11, RZ, RZ, RZ ;  /* 0x000000ffff0b7224 */ /* 0x000fe400078e00ff */
[----:B------:R-:W-:-:S04]  /*0150*/  IMAD.MOV.U32 R0, RZ, RZ, RZ ;  /* 0x000000ffff007224 */ /* 0x000fc800078e00ff */
[----:B------:R-:W3:Y:S04]  /*0160*/  @!P0 LDG.E.EL R11, desc[UR4][R6.64] ;  /* 0x00000004060b8981 */ /* 0x000ee8000c2e1900 */
[----:B------:R-:W2:Y:S01]  /*0170*/  @!P0 LDG.E R0, desc[UR4][R2.64] ;  /* 0x0000000402008981 */ /* 0x000ea2000c1e1900 */
[----:B---3--:R-:W-:-:S04]  /*0180*/  FADD R11, R11, R8 ;  /* 0x000000080b0b7221 */ /* 0x008fc80000000000 */
[----:B--2---:R-:W-:Y:S01]  /*0190*/  FADD R11, R11, R0 ;  /* 0x000000000b0b7221 */ /* 0x004fe20000000000 */
[----:B------:R-:W-:Y:S06]  /*01a0*/  @P0 EXIT ;  /* 0x000000000000094d */ /* 0x000fec0003800000 */
[----:B------:R-:W-:Y:S01]  /*01b0*/  STG.E desc[UR4][R4.64], R11 ;  /* 0x0000000b04007986 */ /* 0x000fe2000c101904 */
[----:B------:R-:W-:Y:S05]  /*01c0*/  EXIT ;  /* 0x000000000000794d */ /* 0x000fea0003800000 */
.L_x_0:
[----:B------:R-:W-:-:S00]  /*01d0*/  BRA `(.L_x_0) ;  /* 0xfffffffc00fc7947 */ /* 0x000fc0000383ffff */
[----:B------:R-:W-:-:S00]  /*01e0*/  NOP ;  /* 0x0000000000007918 */ /* 0x000fc00000000000 */
        /* <DEDUP_REMOVED lines=9> */
.L_x_1:


//--------------------- .nv.constant0.triton_poi_fused_add_12 --------------------------
	.section	.nv.constant0.triton_poi_fused_add_12,"a",@progbits
	.sectionflags	@""
	.align	4
.nv.constant0.triton_poi_fused_add_12:
	.zero		556
